	.headerflags	@"EF_CUDA_TEXMODE_UNIFIED EF_CUDA_64BIT_ADDRESS EF_CUDA_SM80 EF_CUDA_VIRTUAL_SM(EF_CUDA_SM80)"
	.elftype	@"ET_REL"


//--------------------- .nv.info                  --------------------------
	.section	.nv.info,"",@"SHT_CUDA_INFO"
	.align	4


	//----- nvinfo : EIATTR_REGCOUNT
	.align		4
        /*0000*/ 	.byte	0x04, 0x2f
        /*0002*/ 	.short	(.L_2 - .L_1)
	.align		4
.L_1:
        /*0004*/ 	.word	index@(testKernel)
        /*0008*/ 	.word	0x00000018


	//----- nvinfo : EIATTR_MAX_STACK_SIZE
	.align		4
.L_2:
        /*000c*/ 	.byte	0x04, 0x23
        /*000e*/ 	.short	(.L_4 - .L_3)
	.align		4
.L_3:
        /*0010*/ 	.word	index@(testKernel)
        /*0014*/ 	.word	0x00000000


	//----- nvinfo : EIATTR_FRAME_SIZE
	.align		4
.L_4:
        /*0018*/ 	.byte	0x04, 0x11
        /*001a*/ 	.short	(.L_6 - .L_5)
	.align		4
.L_5:
        /*001c*/ 	.word	index@(testKernel)
        /*0020*/ 	.word	0x00000000
.L_6:


//--------------------- .nv.info.testKernel       --------------------------
	.section	.nv.info.testKernel,"",@"SHT_CUDA_INFO"
	.align	4


	//----- nvinfo : EIATTR_CUDA_API_VERSION
	.align		4
        /*0000*/ 	.byte	0x04, 0x37
        /*0002*/ 	.short	(.L_8 - .L_7)
.L_7:
        /*0004*/ 	.word	0x00000075


	//----- nvinfo : EIATTR_SW2861232_WAR
	.align		4
.L_8:
        /*0008*/ 	.byte	0x01, 0x35
	.zero		2


	//----- nvinfo : EIATTR_PARAM_CBANK
	.align		4
        /*000c*/ 	.byte	0x04, 0x0a
        /*000e*/ 	.short	(.L_10 - .L_9)
	.align		4
.L_9:
        /*0010*/ 	.word	index@(.nv.constant0.testKernel)
        /*0014*/ 	.short	0x0160
        /*0016*/ 	.short	0x0008


	//----- nvinfo : EIATTR_CBANK_PARAM_SIZE
	.align		4
.L_10:
        /*0018*/ 	.byte	0x03, 0x19
        /*001a*/ 	.short	0x0008


	//----- nvinfo : EIATTR_KPARAM_INFO
	.align		4
        /*001c*/ 	.byte	0x04, 0x17
        /*001e*/ 	.short	(.L_12 - .L_11)
.L_11:
        /*0020*/ 	.word	0x00000000
        /*0024*/ 	.short	0x0000
        /*0026*/ 	.short	0x0000
        /*0028*/ 	.byte	0x00, 0xf0, 0x21, 0x00


	//----- nvinfo : EIATTR_MAXREG_COUNT
	.align		4
.L_12:
        /*002c*/ 	.byte	0x03, 0x1b
        /*002e*/ 	.short	0x00ff


	//----- nvinfo : EIATTR_EXTERNS
	.align		4
        /*0030*/ 	.byte	0x04, 0x0f
        /*0032*/ 	.short	(.L_14 - .L_13)


	//   ....[0]....
	.align		4
.L_13:
        /*0034*/ 	.word	index@(_Z7setInfoPi)


	//----- nvinfo : EIATTR_EXIT_INSTR_OFFSETS
	.align		4
.L_14:
        /*0038*/ 	.byte	0x04, 0x1c
        /*003a*/ 	.short	(.L_16 - .L_15)


	//   ....[0]....
.L_15:
        /*003c*/ 	.word	0x00000060
.L_16:


//--------------------- .nv.callgraph             --------------------------
	.section	.nv.callgraph,"",@"SHT_CUDA_CALLGRAPH"
	.align	4
	.sectionentsize	8
	.align		4
        /*0000*/ 	.word	0x00000000
	.align		4
        /*0004*/ 	.word	0xffffffff
	.align		4
        /*0008*/ 	.word	index@(testKernel)
	.align		4
        /*000c*/ 	.word	index@(_Z7setInfoPi)
	.align		4
        /*0010*/ 	.word	0x00000000
	.align		4
        /*0014*/ 	.word	0xfffffffe
	.align		4
        /*0018*/ 	.word	0x00000000
	.align		4
        /*001c*/ 	.word	0xfffffffd


//--------------------- .nv.prototype             --------------------------
	.section	.nv.prototype,"",@"SHT_CUDA_PROTOTYPE"
	.align	4
	.sectionentsize	8
	.align		4
        /*0000*/ 	.word	index@(_Z7setInfoPi)
	.align		4
        /*0004*/ 	.word	str_index@("#vl")


//--------------------- .nv.constant0.testKernel  --------------------------
	.section	.nv.constant0.testKernel,"a",@"SHT_CUDA_CONSTANT_B0"
	.align	4
.nv.constant0.testKernel:
	.zero		352
	.type		_param,@"STT_CUDA_OBJECT"
	.size		_param,(.L_0 - _param)
	.other		_param,@"STO_CUDA_CONSTANT STV_INTERNAL"
_param:
	.zero		8
.L_0:


//--------------------- .text.testKernel          --------------------------
	.section	.text.testKernel,"ax",@progbits
	.sectioninfo	@"SHI_REGISTERS=24"
	.align	128
        .global         testKernel
        .type           testKernel,@function
        .size           testKernel,(.L_x_2 - testKernel)
        .other          testKernel,@"STO_CUDA_ENTRY STV_DEFAULT"
testKernel:
.text.testKernel:
[----:B------:R-:W-:-:S02]  /*0000*/  MOV R1, c[0x0][0x28] ;  /* 0x00000a0000017a02 */ /* 0x000fc40000000f00 */
[----:B------:R-:W-:Y:S02]  /*0010*/  MOV R4, c[0x0][0x160] ;  /* 0x0000580000047a02 */ /* 0x000fe40000000f00 */
[----:B------:R-:W-:-:S03]  /*0020*/  MOV R5, c[0x0][0x164] ;  /* 0x0000590000057a02 */ /* 0x000fc60000000f00 */
[----:B------:R-:W-:Y:S02]  /*0030*/  MOV R20, 32@lo((testKernel + .L_x_0@srel)) ;  /* 0x0000000000147802 */ /* 0x000fe40000000f00 */
[----:B------:R-:W-:-:S04]  /*0040*/  MOV R21, 32@hi((testKernel + .L_x_0@srel)) ;  /* 0x0000000000157802 */ /* 0x000fc80000000f00 */
[----:B------:R-:W-:Y:S05]  /*0050*/  CALL.ABS.NOINC `(_Z7setInfoPi) ;  /* 0x0000000000007943 */ /* 0x000fea0003c00000 */
.L_x_0:
[----:B------:R-:W-:Y:S05]  /*0060*/  EXIT ;  /* 0x000000000000794d */ /* 0x000fea0003800000 */
.L_x_1:
[----:B------:R-:W-:-:S00]  /*0070*/  BRA `(.L_x_1) ;  /* 0xfffffff000007947 */ /* 0x000fc0000383ffff */
[----:B------:R-:W-:-:S00]  /*0080*/  NOP ;  /* 0x0000000000007918 */ /* 0x000fc00000000000 */
[----:B------:R-:W-:-:S00]  /*0090*/  NOP ;  /* 0x0000000000007918 */ /* 0x000fc00000000000 */
[----:B------:R-:W-:-:S00]  /*00a0*/  NOP ;  /* 0x0000000000007918 */ /* 0x000fc00000000000 */
[----:B------:R-:W-:-:S00]  /*00b0*/  NOP ;  /* 0x0000000000007918 */ /* 0x000fc00000000000 */
[----:B------:R-:W-:-:S00]  /*00c0*/  NOP ;  /* 0x0000000000007918 */ /* 0x000fc00000000000 */
[----:B------:R-:W-:-:S00]  /*00d0*/  NOP ;  /* 0x0000000000007918 */ /* 0x000fc00000000000 */
[----:B------:R-:W-:-:S00]  /*00e0*/  NOP ;  /* 0x0000000000007918 */ /* 0x000fc00000000000 */
[----:B------:R-:W-:-:S00]  /*00f0*/  NOP ;  /* 0x0000000000007918 */ /* 0x000fc00000000000 */
.L_x_2:


//--------------------- SYMBOLS --------------------------

	.type		_Z7setInfoPi,@function
